//
// Generated by NVIDIA NVVM Compiler
//
// Compiler Build ID: CL-36424714
// Cuda compilation tools, release 13.0, V13.0.88
// Based on NVVM 20.0.0
//

.version 9.0
.target sm_100
.address_size 64

	// .globl	_Z6kernelv
.extern .func  (.param .b32 func_retval0) vprintf
(
	.param .b64 vprintf_param_0,
	.param .b64 vprintf_param_1
)
;
.global .align 1 .b8 $str[48] = {72, 101, 108, 108, 111, 32, 67, 117, 100, 97, 33, 40, 37, 100, 32, 84, 104, 114, 101, 97, 100, 32, 105, 110, 32, 37, 100, 32, 66, 108, 111, 99, 107, 41, 32, 102, 114, 111, 109, 32, 68, 101, 118, 105, 99, 101, 10};

.visible .entry _Z6kernelv()
{
	.local .align 8 .b8 	__local_depot0[8];
	.reg .b64 	%SP;
	.reg .b64 	%SPL;
	.reg .b32 	%r<5>;
	.reg .b64 	%rd<5>;

	mov.u64 	%SPL, __local_depot0;
	cvta.local.u64 	%SP, %SPL;
	add.u64 	%rd1, %SP, 0;
	add.u64 	%rd2, %SPL, 0;
	mov.u32 	%r1, %tid.x;
	mov.u32 	%r2, %ctaid.x;
	st.local.v2.u32 	[%rd2], {%r1, %r2};
	mov.u64 	%rd3, $str;
	cvta.global.u64 	%rd4, %rd3;
	{ // callseq 0, 0
	.param .b64 param0;
	st.param.b64 	[param0], %rd4;
	.param .b64 param1;
	st.param.b64 	[param1], %rd1;
	.param .b32 retval0;
	call.uni (retval0), 
	vprintf, 
	(
	param0, 
	param1
	);
	ld.param.b32 	%r3, [retval0];
	} // callseq 0
	ret;

}


// ===== COMPILED SASS (sm_100) =====

	.target	sm_100

	.elftype	@"ET_EXEC"


//--------------------- .note.nv.tkinfo           --------------------------
	.section	.note.nv.tkinfo,"",@"SHT_NOTE"
	.sectionflags	@"SHF_NOTE_NV_TKINFO"
	.tkinfo
        /*0018*/ 	.word	0x00000002
        /*0030*/ 	.string	""
        /*0030*/ 	.string	"ptxas"
        /*0030*/ 	.string	"Cuda compilation tools, release 13.0, V13.0.88"
        /*0030*/ 	.string	"Build cuda_13.0.r13.0/compiler.36424714_0"
        /*0030*/ 	.string	"-arch sm_100 -m 64 "



//--------------------- .note.nv.cuinfo           --------------------------
	.section	.note.nv.cuinfo,"",@"SHT_NOTE"
	.sectionflags	@"SHF_NOTE_NV_CUINFO"
        /*0018*/ 	.short	0x0002
        /*001a*/ 	.short	0x0064
        /*001c*/ 	.short	0x0082
	.zero		2


//--------------------- .nv.info                  --------------------------
	.section	.nv.info,"",@"SHT_CUDA_INFO"
	.align	4


	//----- nvinfo : EIATTR_REGCOUNT
	.align		4
        /*0000*/ 	.byte	0x04, 0x2f
        /*0002*/ 	.short	(.L_2 - .L_1)
	.align		4
.L_1:
        /*0004*/ 	.word	index@(_Z6kernelv)
        /*0008*/ 	.word	0x00000018


	//----- nvinfo : EIATTR_FRAME_SIZE
	.align		4
.L_2:
        /*000c*/ 	.byte	0x04, 0x11
        /*000e*/ 	.short	(.L_4 - .L_3)
	.align		4
.L_3:
        /*0010*/ 	.word	index@(_Z6kernelv)
        /*0014*/ 	.word	0x00000008


	//----- nvinfo : EIATTR_MIN_STACK_SIZE
	.align		4
.L_4:
        /*0018*/ 	.byte	0x04, 0x12
        /*001a*/ 	.short	(.L_6 - .L_5)
	.align		4
.L_5:
        /*001c*/ 	.word	index@(_Z6kernelv)
        /*0020*/ 	.word	0x00000008
.L_6:


//--------------------- .nv.compat                --------------------------
	.section	.nv.compat,"",@"SHT_CUDA_COMPAT_INFO"
	.align	4
        /*0000*/ 	.byte	0x02, 0x09, 0x00, 0x00, 0x02, 0x02, 0x01, 0x00, 0x02, 0x05, 0x05, 0x00, 0x03, 0x07, 0x01, 0x01
        /*0010*/ 	.byte	0x02, 0x03, 0x00, 0x00, 0x02, 0x06, 0x01, 0x00, 0x04, 0x0b, 0x08, 0x00, 0x09, 0x00, 0x00, 0x00
        /*0020*/ 	.byte	0x00, 0x00, 0x00, 0x00


//--------------------- .nv.info._Z6kernelv       --------------------------
	.section	.nv.info._Z6kernelv,"",@"SHT_CUDA_INFO"
	.sectionflags	@""
	.align	4


	//----- nvinfo : EIATTR_CUDA_API_VERSION
	.align		4
        /*0000*/ 	.byte	0x04, 0x37
        /*0002*/ 	.short	(.L_8 - .L_7)
.L_7:
        /*0004*/ 	.word	0x00000082


	//----- nvinfo : EIATTR_SPARSE_MMA_MASK
	.align		4
.L_8:
        /*0008*/ 	.byte	0x03, 0x50
        /*000a*/ 	.short	0x0000


	//----- nvinfo : EIATTR_MAXREG_COUNT
	.align		4
        /*000c*/ 	.byte	0x03, 0x1b
        /*000e*/ 	.short	0x00ff


	//----- nvinfo : EIATTR_EXTERNS
	.align		4
        /*0010*/ 	.byte	0x04, 0x0f
        /*0012*/ 	.short	(.L_10 - .L_9)


	//   ....[0]....
	.align		4
.L_9:
        /*0014*/ 	.word	index@(vprintf)


	//----- nvinfo : EIATTR_MERCURY_ISA_VERSION
	.align		4
.L_10:
        /*0018*/ 	.byte	0x03, 0x5f
        /*001a*/ 	.short	0x0101


	//----- nvinfo : EIATTR_VRC_CTA_INIT_COUNT
	.align		4
        /*001c*/ 	.byte	0x02, 0x4a
	.zero		1
	.zero		1


	//----- nvinfo : EIATTR_SYSCALL_OFFSETS
	.align		4
        /*0020*/ 	.byte	0x04, 0x46
        /*0022*/ 	.short	(.L_12 - .L_11)


	//   ....[0]....
.L_11:
        /*0024*/ 	.word	0x000000f0


	//----- nvinfo : EIATTR_EXIT_INSTR_OFFSETS
	.align		4
.L_12:
        /*0028*/ 	.byte	0x04, 0x1c
        /*002a*/ 	.short	(.L_14 - .L_13)


	//   ....[0]....
.L_13:
        /*002c*/ 	.word	0x00000100


	//----- nvinfo : EIATTR_SW_WAR
	.align		4
.L_14:
        /*0030*/ 	.byte	0x04, 0x36
        /*0032*/ 	.short	(.L_16 - .L_15)
.L_15:
        /*0034*/ 	.word	0x00000008
.L_16:


//--------------------- .nv.callgraph             --------------------------
	.section	.nv.callgraph,"",@"SHT_CUDA_CALLGRAPH"
	.align	4
	.sectionentsize	8
	.align		4
        /*0000*/ 	.word	0x00000000
	.align		4
        /*0004*/ 	.word	0xffffffff
	.align		4
        /*0008*/ 	.word	index@(_Z6kernelv)
	.align		4
        /*000c*/ 	.word	index@(vprintf)
	.align		4
        /*0010*/ 	.word	0x00000000
	.align		4
        /*0014*/ 	.word	0xfffffffe
	.align		4
        /*0018*/ 	.word	0x00000000
	.align		4
        /*001c*/ 	.word	0xfffffffd
	.align		4
        /*0020*/ 	.word	0x00000000
	.align		4
        /*0024*/ 	.word	0xfffffffc


//--------------------- .nv.constant4             --------------------------
	.section	.nv.constant4,"a",@progbits
	.align	8
	.align		8
.nv.constant4:
        /*0000*/ 	.dword	vprintf
	.align		8
        /*0008*/ 	.dword	$str


//--------------------- .text._Z6kernelv          --------------------------
	.section	.text._Z6kernelv,"ax",@progbits
	.align	128
        .global         _Z6kernelv
        .type           _Z6kernelv,@function
        .size           _Z6kernelv,(.L_x_2 - _Z6kernelv)
        .other          _Z6kernelv,@"STO_CUDA_ENTRY STV_DEFAULT"
_Z6kernelv:
.text._Z6kernelv:
[----:B------:R-:W0:Y:S01]  /*0000*/  LDC R1, c[0x0][0x37c] ;  /* 0x0000df00ff017b82 */ /* 0x000e220000000800 */
[----:B------:R-:W1:Y:S01]  /*0010*/  S2R R8, SR_TID.X ;  /* 0x0000000000087919 */ /* 0x000e620000002100 */
[----:B0-----:R-:W-:Y:S01]  /*0020*/  VIADD R1, R1, 0xfffffff8 ;  /* 0xfffffff801017836 */ /* 0x001fe20000000000 */
[----:B------:R-:W-:Y:S01]  /*0030*/  MOV R0, 0x0 ;  /* 0x0000000000007802 */ /* 0x000fe20000000f00 */
[----:B------:R-:W0:Y:S01]  /*0040*/  LDCU UR4, c[0x0][0x2f8] ;  /* 0x00005f00ff0477ac */ /* 0x000e220008000800 */
[----:B------:R-:W1:Y:S03]  /*0050*/  S2R R9, SR_CTAID.X ;  /* 0x0000000000097919 */ /* 0x000e660000002500 */
[----:B------:R2:W3:Y:S01]  /*0060*/  LDC.64 R2, c[0x4][R0] ;  /* 0x0100000000027b82 */ /* 0x0004e20000000a00 */
[----:B------:R-:W4:Y:S01]  /*0070*/  LDCU.64 UR6, c[0x4][0x8] ;  /* 0x01000100ff0677ac */ /* 0x000f220008000a00 */
[----:B------:R-:W5:Y:S01]  /*0080*/  LDCU UR5, c[0x0][0x2fc] ;  /* 0x00005f80ff0577ac */ /* 0x000f620008000800 */
[----:B0-----:R-:W-:Y:S01]  /*0090*/  IADD3 R6, P0, PT, R1, UR4, RZ ;  /* 0x0000000401067c10 */ /* 0x001fe2000ff1e0ff */
[----:B----4-:R-:W-:Y:S01]  /*00a0*/  IMAD.U32 R4, RZ, RZ, UR6 ;  /* 0x00000006ff047e24 */ /* 0x010fe2000f8e00ff */
[----:B------:R-:W-:-:S03]  /*00b0*/  MOV R5, UR7 ;  /* 0x0000000700057c02 */ /* 0x000fc60008000f00 */
[----:B-----5:R-:W-:Y:S01]  /*00c0*/  IMAD.X R7, RZ, RZ, UR5, P0 ;  /* 0x00000005ff077e24 */ /* 0x020fe200080e06ff */
[----:B-1----:R2:W-:Y:S07]  /*00d0*/  STL.64 [R1], R8 ;  /* 0x0000000801007387 */ /* 0x0025ee0000100a00 */
[----:B------:R-:W-:-:S07]  /*00e0*/  LEPC R20, `(.L_x_0) ;  /* 0x000000001014794e */ /* 0x000fce0000000000 */
[----:B--23--:R-:W-:Y:S05]  /*00f0*/  CALL.ABS.NOINC R2 ;  /* 0x0000000002007343 */ /* 0x00cfea0003c00000 */
.L_x_0:
[----:B------:R-:W-:Y:S05]  /*0100*/  EXIT ;  /* 0x000000000000794d */ /* 0x000fea0003800000 */
.L_x_1:
[----:B------:R-:W-:-:S00]  /*0110*/  BRA `(.L_x_1) ;  /* 0xfffffffc00fc7947 */ /* 0x000fc0000383ffff */
[----:B------:R-:W-:-:S00]  /*0120*/  NOP ;  /* 0x0000000000007918 */ /* 0x000fc00000000000 */
        /* <DEDUP_REMOVED lines=13> */
.L_x_2:


//--------------------- .nv.global.init           --------------------------
	.section	.nv.global.init,"aw",@progbits
.nv.global.init:
	.type		$str,@object
	.size		$str,(.L_0 - $str)
$str:
        /*0000*/ 	.byte	0x48, 0x65, 0x6c, 0x6c, 0x6f, 0x20, 0x43, 0x75, 0x64, 0x61, 0x21, 0x28, 0x25, 0x64, 0x20, 0x54
        /*0010*/ 	.byte	0x68, 0x72, 0x65, 0x61, 0x64, 0x20, 0x69, 0x6e, 0x20, 0x25, 0x64, 0x20, 0x42, 0x6c, 0x6f, 0x63
        /*0020*/ 	.byte	0x6b, 0x29, 0x20, 0x66, 0x72, 0x6f, 0x6d, 0x20, 0x44, 0x65, 0x76, 0x69, 0x63, 0x65, 0x0a, 0x00
.L_0:


//--------------------- .nv.shared.reserved.0     --------------------------
	.section	.nv.shared.reserved.0,"aw",@nobits
	.weak		__nv_reservedSMEM_offset_0_alias
	.size		__nv_reservedSMEM_offset_0_alias, 0, 64
	.other		__nv_reservedSMEM_offset_0_alias,@"STO_CUDA_RESERVED_SHARED STV_DEFAULT"
__nv_reservedSMEM_offset_0_alias:
	.zero		0
	.zero		64


//--------------------- .nv.constant0._Z6kernelv  --------------------------
	.section	.nv.constant0._Z6kernelv,"a",@progbits
	.sectionflags	@""
	.align	4
.nv.constant0._Z6kernelv:
	.zero		896


//--------------------- SYMBOLS --------------------------

	.type		.nv.reservedSmem.offset0,@object
	.size		.nv.reservedSmem.offset0,0x4
	.type		vprintf,@function
